	.headerflags	@"EF_CUDA_TEXMODE_UNIFIED EF_CUDA_64BIT_ADDRESS EF_CUDA_ACCELERATORS EF_CUDA_SM90 EF_CUDA_VIRTUAL_SM(EF_CUDA_SM90)"
	.elftype	@"ET_EXEC"


//--------------------- .nv.info                  --------------------------
	.section	.nv.info,"",@"SHT_CUDA_INFO"
	.align	4


	//----- nvinfo : EIATTR_REGCOUNT
	.align		4
        /*0000*/ 	.byte	0x04, 0x2f
        /*0002*/ 	.short	(.L_1 - .L_0)
	.align		4
.L_0:
        /*0004*/ 	.word	index@(triton_poi_fused_cat_5)
        /*0008*/ 	.word	0x00000012


	//----- nvinfo : EIATTR_MIN_STACK_SIZE
	.align		4
.L_1:
        /*000c*/ 	.byte	0x04, 0x12
        /*000e*/ 	.short	(.L_3 - .L_2)
	.align		4
.L_2:
        /*0010*/ 	.word	index@(triton_poi_fused_cat_5)
        /*0014*/ 	.word	0x00000000


	//----- nvinfo : EIATTR_FRAME_SIZE
	.align		4
.L_3:
        /*0018*/ 	.byte	0x04, 0x11
        /*001a*/ 	.short	(.L_5 - .L_4)
	.align		4
.L_4:
        /*001c*/ 	.word	index@(triton_poi_fused_cat_5)
        /*0020*/ 	.word	0x00000000


	//----- nvinfo : EIATTR_MIN_STACK_SIZE
	.align		4
.L_5:
        /*0024*/ 	.byte	0x04, 0x12
        /*0026*/ 	.short	(.L_7 - .L_6)
	.align		4
.L_6:
        /*0028*/ 	.word	index@(triton_poi_fused_cat_5)
        /*002c*/ 	.word	0x00000000
.L_7:


//--------------------- .nv.info.triton_poi_fused_cat_5 --------------------------
	.section	.nv.info.triton_poi_fused_cat_5,"",@"SHT_CUDA_INFO"
	.sectionflags	@""
	.align	4


	//----- nvinfo : EIATTR_CUDA_API_VERSION
	.align		4
        /*0000*/ 	.byte	0x04, 0x37
        /*0002*/ 	.short	(.L_9 - .L_8)
.L_8:
        /*0004*/ 	.word	0x0000007c


	//----- nvinfo : EIATTR_KPARAM_INFO
	.align		4
.L_9:
        /*0008*/ 	.byte	0x04, 0x17
        /*000a*/ 	.short	(.L_11 - .L_10)
.L_10:
        /*000c*/ 	.word	0x00000000
        /*0010*/ 	.short	0x0003
        /*0012*/ 	.short	0x0018
        /*0014*/ 	.byte	0x00, 0xf0, 0x11, 0x00


	//----- nvinfo : EIATTR_KPARAM_INFO
	.align		4
.L_11:
        /*0018*/ 	.byte	0x04, 0x17
        /*001a*/ 	.short	(.L_13 - .L_12)
.L_12:
        /*001c*/ 	.word	0x00000000
        /*0020*/ 	.short	0x0002
        /*0022*/ 	.short	0x0010
        /*0024*/ 	.byte	0x00, 0xf4, 0x21, 0x00


	//----- nvinfo : EIATTR_KPARAM_INFO
	.align		4
.L_13:
        /*0028*/ 	.byte	0x04, 0x17
        /*002a*/ 	.short	(.L_15 - .L_14)
.L_14:
        /*002c*/ 	.word	0x00000000
        /*0030*/ 	.short	0x0001
        /*0032*/ 	.short	0x0008
        /*0034*/ 	.byte	0x00, 0xf4, 0x21, 0x00


	//----- nvinfo : EIATTR_KPARAM_INFO
	.align		4
.L_15:
        /*0038*/ 	.byte	0x04, 0x17
        /*003a*/ 	.short	(.L_17 - .L_16)
.L_16:
        /*003c*/ 	.word	0x00000000
        /*0040*/ 	.short	0x0000
        /*0042*/ 	.short	0x0000
        /*0044*/ 	.byte	0x00, 0xf4, 0x21, 0x00


	//----- nvinfo : EIATTR_SPARSE_MMA_MASK
	.align		4
.L_17:
        /*0048*/ 	.byte	0x03, 0x50
        /*004a*/ 	.short	0x0000


	//----- nvinfo : EIATTR_MAXREG_COUNT
	.align		4
        /*004c*/ 	.byte	0x03, 0x1b
        /*004e*/ 	.short	0x00ff


	//----- nvinfo : EIATTR_EXIT_INSTR_OFFSETS
	.align		4
        /*0050*/ 	.byte	0x04, 0x1c
        /*0052*/ 	.short	(.L_19 - .L_18)


	//   ....[0]....
.L_18:
        /*0054*/ 	.word	0x00000530


	//----- nvinfo : EIATTR_REQNTID
	.align		4
.L_19:
        /*0058*/ 	.byte	0x04, 0x10
        /*005a*/ 	.short	(.L_21 - .L_20)
.L_20:
        /*005c*/ 	.word	0x00000100
        /*0060*/ 	.word	0x00000001
        /*0064*/ 	.word	0x00000001


	//----- nvinfo : EIATTR_CBANK_PARAM_SIZE
	.align		4
.L_21:
        /*0068*/ 	.byte	0x03, 0x19
        /*006a*/ 	.short	0x001c


	//----- nvinfo : EIATTR_PARAM_CBANK
	.align		4
        /*006c*/ 	.byte	0x04, 0x0a
        /*006e*/ 	.short	(.L_23 - .L_22)
	.align		4
.L_22:
        /*0070*/ 	.word	index@(.nv.constant0.triton_poi_fused_cat_5)
        /*0074*/ 	.short	0x0210
        /*0076*/ 	.short	0x001c


	//----- nvinfo : EIATTR_SW_WAR
	.align		4
.L_23:
        /*0078*/ 	.byte	0x04, 0x36
        /*007a*/ 	.short	(.L_25 - .L_24)
.L_24:
        /*007c*/ 	.word	0x00000008
.L_25:


//--------------------- .nv.callgraph             --------------------------
	.section	.nv.callgraph,"",@"SHT_CUDA_CALLGRAPH"
	.align	4
	.sectionentsize	8
	.align		4
        /*0000*/ 	.word	0x00000000
	.align		4
        /*0004*/ 	.word	0xffffffff
	.align		4
        /*0008*/ 	.word	0x00000000
	.align		4
        /*000c*/ 	.word	0xfffffffe
	.align		4
        /*0010*/ 	.word	0x00000000
	.align		4
        /*0014*/ 	.word	0xfffffffd
	.align		4
        /*0018*/ 	.word	0x00000000
	.align		4
        /*001c*/ 	.word	0xfffffffc


//--------------------- .text.triton_poi_fused_cat_5 --------------------------
	.section	.text.triton_poi_fused_cat_5,"ax",@progbits
	.align	128
        .global         triton_poi_fused_cat_5
        .type           triton_poi_fused_cat_5,@function
        .size           triton_poi_fused_cat_5,(.L_x_1 - triton_poi_fused_cat_5)
        .other          triton_poi_fused_cat_5,@"STO_CUDA_ENTRY STV_DEFAULT"
triton_poi_fused_cat_5:
.text.triton_poi_fused_cat_5:
[----:B------:R-:W-:Y:S01]  /*0000*/  LDC R1, c[0x0][0x28] ;  /* 0x00000a00ff017b82 */ /* 0x000fe20000000800 */
[----:B------:R-:W1:Y:S07]  /*0010*/  S2R R0, SR_TID.X ;  /* 0x0000000000007919 */ /* 0x000e6e0000002100 */
[----:B------:R-:W2:Y:S01]  /*0020*/  LDC.64 R6, c[0x0][0x210] ;  /* 0x00008400ff067b82 */ /* 0x000ea20000000a00 */
[----:B------:R-:W-:Y:S01]  /*0030*/  ULDC.64 UR4, c[0x0][0x208] ;  /* 0x0000820000047ab9 */ /* 0x000fe20000000a00 */
[----:B------:R-:W3:Y:S06]  /*0040*/  S2R R3, SR_CTAID.X ;  /* 0x0000000000037919 */ /* 0x000eec0000002500 */
[----:B------:R-:W4:Y:S01]  /*0050*/  LDC.64 R8, c[0x0][0x218] ;  /* 0x00008600ff087b82 */ /* 0x000f220000000a00 */
[----:B-1----:R-:W-:-:S04]  /*0060*/  SHF.L.U32 R0, R0, 0x1, RZ ;  /* 0x0000000100007819 */ /* 0x002fc800000006ff */
[----:B------:R-:W-:-:S04]  /*0070*/  LOP3.LUT R0, R0, 0x1fe, RZ, 0xc0, !PT ;  /* 0x000001fe00007812 */ /* 0x000fc800078ec0ff */
[----:B---3--:R-:W-:-:S04]  /*0080*/  LEA R0, R3, R0, 0x9 ;  /* 0x0000000003007211 */ /* 0x008fc800078e48ff */
[----:B------:R-:W-:-:S04]  /*0090*/  SHF.R.S32.HI R3, RZ, 0x1f, R0 ;  /* 0x0000001fff037819 */ /* 0x000fc80000011400 */
[----:B------:R-:W-:-:S04]  /*00a0*/  LEA.HI R3, R3, R0, RZ, 0x7 ;  /* 0x0000000003037211 */ /* 0x000fc800078f38ff */
[----:B------:R-:W-:Y:S02]  /*00b0*/  LOP3.LUT R5, R3, 0xffffff80, RZ, 0xc0, !PT ;  /* 0xffffff8003057812 */ /* 0x000fe400078ec0ff */
[----:B------:R-:W-:Y:S02]  /*00c0*/  SHF.R.S32.HI R3, RZ, 0x7, R3 ;  /* 0x00000007ff037819 */ /* 0x000fe40000011403 */
[----:B------:R-:W-:Y:S02]  /*00d0*/  IADD3 R2, R0, -R5, RZ ;  /* 0x8000000500027210 */ /* 0x000fe40007ffe0ff */
[----:B------:R-:W-:Y:S02]  /*00e0*/  CS2R R4, SRZ ;  /* 0x0000000000047805 */ /* 0x000fe4000001ff00 */
[----:B------:R-:W-:Y:S02]  /*00f0*/  ISETP.GE.AND P0, PT, R2, 0x40, PT ;  /* 0x000000400200780c */ /* 0x000fe40003f06270 */
[----:B------:R-:W-:-:S02]  /*0100*/  LEA R3, R3, R2, 0x6 ;  /* 0x0000000203037211 */ /* 0x000fc400078e30ff */
[----:B------:R-:W-:-:S03]  /*0110*/  ISETP.GT.AND P2, PT, R2, 0x3f, PT ;  /* 0x0000003f0200780c */ /* 0x000fc60003f44270 */
[----:B--2---:R-:W-:Y:S01]  /*0120*/  IMAD.WIDE R6, R3, 0x4, R6 ;  /* 0x0000000403067825 */ /* 0x004fe200078e0206 */
[----:B------:R-:W-:-:S05]  /*0130*/  CS2R R12, SRZ ;  /* 0x00000000000c7805 */ /* 0x000fca000001ff00 */
[----:B------:R-:W2:Y:S01]  /*0140*/  @!P0 LDG.E.EL.64 R4, desc[UR4][R6.64] ;  /* 0x0000000406048981 */ /* 0x000ea2000c2e1b00 */
[----:B----4-:R-:W-:-:S05]  /*0150*/  IMAD.WIDE R8, R3, 0x4, R8 ;  /* 0x0000000403087825 */ /* 0x010fca00078e0208 */
[----:B------:R-:W3:Y:S01]  /*0160*/  @P2 LDG.E.EL.64 R12, desc[UR4][R8.64+-0x100] ;  /* 0xffff0004080c2981 */ /* 0x000ee2000c2e1b00 */
[----:B--2---:R-:W-:Y:S02]  /*0170*/  SEL R3, R4, RZ, !P0 ;  /* 0x000000ff04037207 */ /* 0x004fe40004000000 */
[----:B------:R-:W-:-:S03]  /*0180*/  SEL R5, R5, RZ, !P0 ;  /* 0x000000ff05057207 */ /* 0x000fc60004000000 */
[----:B------:R-:W-:Y:S01]  /*0190*/  FADD R2, RZ, -R3 ;  /* 0x80000003ff027221 */ /* 0x000fe20000000000 */
[----:B---3--:R-:W-:Y:S01]  /*01a0*/  SEL R4, R13, RZ, P2 ;  /* 0x000000ff0d047207 */ /* 0x008fe20001000000 */
[----:B------:R-:W-:Y:S02]  /*01b0*/  FADD R10, RZ, -R5 ;  /* 0x80000005ff0a7221 */ /* 0x000fe40000000000 */
[----:B------:R-:W-:Y:S01]  /*01c0*/  FMUL R11, R2, 1.4426950216293334961 ;  /* 0x3fb8aa3b020b7820 */ /* 0x000fe20000400000 */
[----:B------:R-:W-:Y:S01]  /*01d0*/  SEL R2, R12, RZ, P2 ;  /* 0x000000ff0c027207 */ /* 0x000fe20001000000 */
[----:B------:R-:W-:Y:S01]  /*01e0*/  FADD R7, RZ, -R4 ;  /* 0x80000004ff077221 */ /* 0x000fe20000000000 */
[----:B------:R-:W-:Y:S02]  /*01f0*/  FMUL R10, R10, 1.4426950216293334961 ;  /* 0x3fb8aa3b0a0a7820 */ /* 0x000fe40000400000 */
[----:B------:R-:W-:Y:S01]  /*0200*/  FSETP.GEU.AND P1, PT, R11, -126, PT ;  /* 0xc2fc00000b00780b */ /* 0x000fe20003f2e000 */
[----:B------:R-:W-:Y:S01]  /*0210*/  FADD R6, RZ, -R2 ;  /* 0x80000002ff067221 */ /* 0x000fe20000000000 */
[----:B------:R-:W-:Y:S01]  /*0220*/  FMUL R14, R7, 1.4426950216293334961 ;  /* 0x3fb8aa3b070e7820 */ /* 0x000fe20000400000 */
[----:B------:R-:W-:-:S02]  /*0230*/  FSETP.GEU.AND P4, PT, R10, -126, PT ;  /* 0xc2fc00000a00780b */ /* 0x000fc40003f8e000 */
[----:B------:R-:W-:Y:S02]  /*0240*/  FMUL R12, R6, 1.4426950216293334961 ;  /* 0x3fb8aa3b060c7820 */ /* 0x000fe40000400000 */
[----:B------:R-:W-:-:S03]  /*0250*/  FSETP.GEU.AND P3, PT, R14, -126, PT ;  /* 0xc2fc00000e00780b */ /* 0x000fc60003f6e000 */
[----:B------:R-:W-:-:S03]  /*0260*/  FSETP.GEU.AND P2, PT, R12, -126, PT ;  /* 0xc2fc00000c00780b */ /* 0x000fc60003f4e000 */
[----:B------:R-:W-:-:S03]  /*0270*/  @!P1 FMUL R11, R11, 0.5 ;  /* 0x3f0000000b0b9820 */ /* 0x000fc60000400000 */
[----:B------:R-:W-:Y:S01]  /*0280*/  @!P4 FMUL R10, R10, 0.5 ;  /* 0x3f0000000a0ac820 */ /* 0x000fe20000400000 */
[----:B------:R-:W1:Y:S03]  /*0290*/  MUFU.EX2 R6, R11 ;  /* 0x0000000b00067308 */ /* 0x000e660000000800 */
[----:B------:R-:W-:-:S03]  /*02a0*/  @!P3 FMUL R14, R14, 0.5 ;  /* 0x3f0000000e0eb820 */ /* 0x000fc60000400000 */
[----:B------:R-:W-:Y:S02]  /*02b0*/  @!P2 FMUL R12, R12, 0.5 ;  /* 0x3f0000000c0ca820 */ /* 0x000fe40000400000 */
[----:B------:R-:W2:Y:S01]  /*02c0*/  MUFU.EX2 R7, R10 ;  /* 0x0000000a00077308 */ /* 0x000ea20000000800 */
[----:B-1----:R-:W-:-:S07]  /*02d0*/  @!P1 FMUL R6, R6, R6 ;  /* 0x0000000606069220 */ /* 0x002fce0000400000 */
[----:B------:R-:W1:Y:S01]  /*02e0*/  MUFU.EX2 R13, R12 ;  /* 0x0000000c000d7308 */ /* 0x000e620000000800 */
[----:B------:R-:W-:Y:S01]  /*02f0*/  FADD R8, R6, 1 ;  /* 0x3f80000006087421 */ /* 0x000fe20000000000 */
[----:B--2---:R-:W-:-:S06]  /*0300*/  @!P4 FMUL R7, R7, R7 ;  /* 0x000000070707c220 */ /* 0x004fcc0000400000 */
[----:B------:R2:W3:Y:S01]  /*0310*/  MUFU.EX2 R15, R14 ;  /* 0x0000000e000f7308 */ /* 0x0004e20000000800 */
[----:B------:R-:W-:Y:S01]  /*0320*/  FSETP.GT.AND P1, PT, R8, 8.50705917302346158658e+37, PT ;  /* 0x7e8000000800780b */ /* 0x000fe20003f24000 */
[----:B------:R-:W-:Y:S02]  /*0330*/  FADD R9, R7, 1 ;  /* 0x3f80000007097421 */ /* 0x000fe40000000000 */
[----:B------:R-:W4:Y:S01]  /*0340*/  LDC.64 R6, c[0x0][0x220] ;  /* 0x00008800ff067b82 */ /* 0x000f220000000a00 */
[----:B-1----:R-:W-:Y:S02]  /*0350*/  @!P2 FMUL R13, R13, R13 ;  /* 0x0000000d0d0da220 */ /* 0x002fe40000400000 */
[----:B------:R-:W-:Y:S01]  /*0360*/  FSETP.GT.AND P2, PT, R9, 8.50705917302346158658e+37, PT ;  /* 0x7e8000000900780b */ /* 0x000fe20003f44000 */
[----:B--2---:R-:W-:Y:S01]  /*0370*/  HFMA2.MMA R14, -RZ, RZ, 1.625, 0 ;  /* 0x3e800000ff0e7435 */ /* 0x004fe200000001ff */
[----:B------:R-:W-:-:S05]  /*0380*/  FADD R13, R13, 1 ;  /* 0x3f8000000d0d7421 */ /* 0x000fca0000000000 */
[----:B------:R-:W-:Y:S01]  /*0390*/  @P1 FMUL R8, R8, 0.25 ;  /* 0x3e80000008081820 */ /* 0x000fe20000400000 */
[----:B---3--:R-:W-:Y:S01]  /*03a0*/  @!P3 FMUL R15, R15, R15 ;  /* 0x0000000f0f0fb220 */ /* 0x008fe20000400000 */
[----:B------:R-:W-:-:S03]  /*03b0*/  FSETP.GT.AND P3, PT, R13, 8.50705917302346158658e+37, PT ;  /* 0x7e8000000d00780b */ /* 0x000fc60003f64000 */
[----:B------:R-:W-:Y:S01]  /*03c0*/  FADD R15, R15, 1 ;  /* 0x3f8000000f0f7421 */ /* 0x000fe20000000000 */
[----:B------:R-:W1:Y:S01]  /*03d0*/  MUFU.RCP R8, R8 ;  /* 0x0000000800087308 */ /* 0x000e620000001000 */
[----:B------:R-:W-:Y:S01]  /*03e0*/  @P2 FMUL R9, R9, 0.25 ;  /* 0x3e80000009092820 */ /* 0x000fe20000400000 */
[C---:B------:R-:W-:Y:S02]  /*03f0*/  FSEL R11, R14.reuse, 1, P1 ;  /* 0x3f8000000e0b7808 */ /* 0x040fe40000800000 */
[----:B------:R-:W-:Y:S02]  /*0400*/  FSETP.GT.AND P4, PT, R15, 8.50705917302346158658e+37, PT ;  /* 0x7e8000000f00780b */ /* 0x000fe40003f84000 */
[C---:B------:R-:W-:Y:S02]  /*0410*/  FSEL R10, R14.reuse, 1, P2 ;  /* 0x3f8000000e0a7808 */ /* 0x040fe40001000000 */
[----:B------:R-:W2:Y:S01]  /*0420*/  MUFU.RCP R9, R9 ;  /* 0x0000000900097308 */ /* 0x000ea20000001000 */
[----:B------:R-:W-:Y:S01]  /*0430*/  @P3 FMUL R13, R13, 0.25 ;  /* 0x3e8000000d0d3820 */ /* 0x000fe20000400000 */
[----:B------:R-:W-:Y:S01]  /*0440*/  FSEL R12, R14, 1, P3 ;  /* 0x3f8000000e0c7808 */ /* 0x000fe20001800000 */
[----:B----4-:R-:W-:Y:S01]  /*0450*/  IMAD.WIDE R6, R0, 0x4, R6 ;  /* 0x0000000400067825 */ /* 0x010fe200078e0206 */
[----:B------:R-:W-:-:S03]  /*0460*/  FSEL R14, R14, 1, P4 ;  /* 0x3f8000000e0e7808 */ /* 0x000fc60002000000 */
[----:B-1----:R-:W-:Y:S01]  /*0470*/  FMUL R8, R8, R11 ;  /* 0x0000000b08087220 */ /* 0x002fe20000400000 */
[----:B------:R-:W1:Y:S01]  /*0480*/  MUFU.RCP R13, R13 ;  /* 0x0000000d000d7308 */ /* 0x000e620000001000 */
[----:B------:R-:W-:Y:S02]  /*0490*/  @P4 FMUL R15, R15, 0.25 ;  /* 0x3e8000000f0f4820 */ /* 0x000fe40000400000 */
[----:B------:R-:W-:Y:S01]  /*04a0*/  FMUL R8, R3, R8 ;  /* 0x0000000803087220 */ /* 0x000fe20000400000 */
[----:B--2---:R-:W-:-:S04]  /*04b0*/  FMUL R10, R9, R10 ;  /* 0x0000000a090a7220 */ /* 0x004fc80000400000 */
[----:B------:R-:W2:Y:S01]  /*04c0*/  MUFU.RCP R15, R15 ;  /* 0x0000000f000f7308 */ /* 0x000ea20000001000 */
[----:B------:R-:W-:Y:S01]  /*04d0*/  FMUL R9, R5, R10 ;  /* 0x0000000a05097220 */ /* 0x000fe20000400000 */
[----:B-1----:R-:W-:-:S04]  /*04e0*/  FMUL R13, R13, R12 ;  /* 0x0000000c0d0d7220 */ /* 0x002fc80000400000 */
[----:B------:R-:W-:Y:S01]  /*04f0*/  @P0 FMUL R8, R2, R13 ;  /* 0x0000000d02080220 */ /* 0x000fe20000400000 */
[----:B--2---:R-:W-:-:S04]  /*0500*/  FMUL R11, R15, R14 ;  /* 0x0000000e0f0b7220 */ /* 0x004fc80000400000 */
[----:B------:R-:W-:-:S05]  /*0510*/  @P0 FMUL R9, R4, R11 ;  /* 0x0000000b04090220 */ /* 0x000fca0000400000 */
[----:B------:R-:W-:Y:S01]  /*0520*/  STG.E.64 desc[UR4][R6.64], R8 ;  /* 0x0000000806007986 */ /* 0x000fe2000c101b04 */
[----:B------:R-:W-:Y:S05]  /*0530*/  EXIT ;  /* 0x000000000000794d */ /* 0x000fea0003800000 */
.L_x_0:
[----:B------:R-:W-:-:S00]  /*0540*/  BRA `(.L_x_0) ;  /* 0xfffffffc00fc7947 */ /* 0x000fc0000383ffff */
[----:B------:R-:W-:-:S00]  /*0550*/  NOP ;  /* 0x0000000000007918 */ /* 0x000fc00000000000 */
        /* <DEDUP_REMOVED lines=10> */
.L_x_1:


//--------------------- .nv.constant0.triton_poi_fused_cat_5 --------------------------
	.section	.nv.constant0.triton_poi_fused_cat_5,"a",@progbits
	.sectionflags	@""
	.align	4
.nv.constant0.triton_poi_fused_cat_5:
	.zero		556
